//
// Generated by NVIDIA NVVM Compiler
//
// Compiler Build ID: CL-36424714
// Cuda compilation tools, release 13.0, V13.0.88
// Based on NVVM 20.0.0
//

.version 9.0
.target sm_100
.address_size 64

	// .globl	_Z10stencil_1dPKiPi
// _ZZ10stencil_1dPKiPiE4temp has been demoted

.visible .entry _Z10stencil_1dPKiPi(
	.param .u64 .ptr .align 1 _Z10stencil_1dPKiPi_param_0,
	.param .u64 .ptr .align 1 _Z10stencil_1dPKiPi_param_1
)
{
	.reg .pred 	%p<3>;
	.reg .b32 	%r<44>;
	.reg .b64 	%rd<11>;
	// demoted variable
	.shared .align 4 .b8 _ZZ10stencil_1dPKiPiE4temp[1080];
	ld.param.u64 	%rd4, [_Z10stencil_1dPKiPi_param_0];
	ld.param.u64 	%rd3, [_Z10stencil_1dPKiPi_param_1];
	cvta.to.global.u64 	%rd1, %rd4;
	mov.u32 	%r5, %tid.x;
	mov.u32 	%r6, %ctaid.x;
	mov.u32 	%r7, %ntid.x;
	mad.lo.s32 	%r1, %r6, %r7, %r5;
	mul.wide.s32 	%rd5, %r1, 4;
	add.s64 	%rd2, %rd1, %rd5;
	ld.global.nc.u32 	%r8, [%rd2];
	shl.b32 	%r9, %r5, 2;
	mov.u32 	%r10, _ZZ10stencil_1dPKiPiE4temp;
	add.s32 	%r2, %r10, %r9;
	st.shared.u32 	[%r2+28], %r8;
	setp.gt.u32 	%p1, %r5, 6;
	@%p1 bra 	$L__BB0_4;
	setp.lt.s32 	%p2, %r1, 7;
	mov.b32 	%r43, 0;
	@%p2 bra 	$L__BB0_3;
	add.s32 	%r12, %r1, -7;
	mul.wide.u32 	%rd6, %r12, 4;
	add.s64 	%rd7, %rd1, %rd6;
	ld.global.nc.u32 	%r43, [%rd7];
$L__BB0_3:
	st.shared.u32 	[%r2], %r43;
	ld.global.nc.u32 	%r13, [%rd2+1024];
	st.shared.u32 	[%r2+1052], %r13;
$L__BB0_4:
	bar.sync 	0;
	ld.shared.u32 	%r14, [%r2];
	ld.shared.u32 	%r15, [%r2+4];
	add.s32 	%r16, %r15, %r14;
	ld.shared.u32 	%r17, [%r2+8];
	add.s32 	%r18, %r17, %r16;
	ld.shared.u32 	%r19, [%r2+12];
	add.s32 	%r20, %r19, %r18;
	ld.shared.u32 	%r21, [%r2+16];
	add.s32 	%r22, %r21, %r20;
	ld.shared.u32 	%r23, [%r2+20];
	add.s32 	%r24, %r23, %r22;
	ld.shared.u32 	%r25, [%r2+24];
	add.s32 	%r26, %r25, %r24;
	ld.shared.u32 	%r27, [%r2+28];
	add.s32 	%r28, %r27, %r26;
	ld.shared.u32 	%r29, [%r2+32];
	add.s32 	%r30, %r29, %r28;
	ld.shared.u32 	%r31, [%r2+36];
	add.s32 	%r32, %r31, %r30;
	ld.shared.u32 	%r33, [%r2+40];
	add.s32 	%r34, %r33, %r32;
	ld.shared.u32 	%r35, [%r2+44];
	add.s32 	%r36, %r35, %r34;
	ld.shared.u32 	%r37, [%r2+48];
	add.s32 	%r38, %r37, %r36;
	ld.shared.u32 	%r39, [%r2+52];
	add.s32 	%r40, %r39, %r38;
	ld.shared.u32 	%r41, [%r2+56];
	add.s32 	%r42, %r41, %r40;
	cvta.to.global.u64 	%rd8, %rd3;
	add.s64 	%rd10, %rd8, %rd5;
	st.global.u32 	[%rd10], %r42;
	ret;

}


// ===== COMPILED SASS (sm_100) =====

	.target	sm_100

	.elftype	@"ET_EXEC"


//--------------------- .note.nv.tkinfo           --------------------------
	.section	.note.nv.tkinfo,"",@"SHT_NOTE"
	.sectionflags	@"SHF_NOTE_NV_TKINFO"
	.tkinfo
        /*0018*/ 	.word	0x00000002
        /*0030*/ 	.string	""
        /*0030*/ 	.string	"ptxas"
        /*0030*/ 	.string	"Cuda compilation tools, release 13.0, V13.0.88"
        /*0030*/ 	.string	"Build cuda_13.0.r13.0/compiler.36424714_0"
        /*0030*/ 	.string	"-arch sm_100 -m 64 "



//--------------------- .note.nv.cuinfo           --------------------------
	.section	.note.nv.cuinfo,"",@"SHT_NOTE"
	.sectionflags	@"SHF_NOTE_NV_CUINFO"
        /*0018*/ 	.short	0x0002
        /*001a*/ 	.short	0x0064
        /*001c*/ 	.short	0x0082
	.zero		2


//--------------------- .nv.info                  --------------------------
	.section	.nv.info,"",@"SHT_CUDA_INFO"
	.align	4


	//----- nvinfo : EIATTR_REGCOUNT
	.align		4
        /*0000*/ 	.byte	0x04, 0x2f
        /*0002*/ 	.short	(.L_1 - .L_0)
	.align		4
.L_0:
        /*0004*/ 	.word	index@(_Z10stencil_1dPKiPi)
        /*0008*/ 	.word	0x00000018


	//----- nvinfo : EIATTR_FRAME_SIZE
	.align		4
.L_1:
        /*000c*/ 	.byte	0x04, 0x11
        /*000e*/ 	.short	(.L_3 - .L_2)
	.align		4
.L_2:
        /*0010*/ 	.word	index@(_Z10stencil_1dPKiPi)
        /*0014*/ 	.word	0x00000000


	//----- nvinfo : EIATTR_MIN_STACK_SIZE
	.align		4
.L_3:
        /*0018*/ 	.byte	0x04, 0x12
        /*001a*/ 	.short	(.L_5 - .L_4)
	.align		4
.L_4:
        /*001c*/ 	.word	index@(_Z10stencil_1dPKiPi)
        /*0020*/ 	.word	0x00000000
.L_5:


//--------------------- .nv.compat                --------------------------
	.section	.nv.compat,"",@"SHT_CUDA_COMPAT_INFO"
	.align	4
        /*0000*/ 	.byte	0x02, 0x09, 0x00, 0x00, 0x02, 0x02, 0x01, 0x00, 0x02, 0x05, 0x05, 0x00, 0x03, 0x07, 0x01, 0x01
        /*0010*/ 	.byte	0x02, 0x03, 0x00, 0x00, 0x02, 0x06, 0x01, 0x00, 0x04, 0x0b, 0x08, 0x00, 0x09, 0x00, 0x00, 0x00
        /*0020*/ 	.byte	0x00, 0x00, 0x00, 0x00


//--------------------- .nv.info._Z10stencil_1dPKiPi --------------------------
	.section	.nv.info._Z10stencil_1dPKiPi,"",@"SHT_CUDA_INFO"
	.sectionflags	@""
	.align	4


	//----- nvinfo : EIATTR_CUDA_API_VERSION
	.align		4
        /*0000*/ 	.byte	0x04, 0x37
        /*0002*/ 	.short	(.L_7 - .L_6)
.L_6:
        /*0004*/ 	.word	0x00000082


	//----- nvinfo : EIATTR_KPARAM_INFO
	.align		4
.L_7:
        /*0008*/ 	.byte	0x04, 0x17
        /*000a*/ 	.short	(.L_9 - .L_8)
.L_8:
        /*000c*/ 	.word	0x00000000
        /*0010*/ 	.short	0x0001
        /*0012*/ 	.short	0x0008
        /*0014*/ 	.byte	0x00, 0xf5, 0x21, 0x00


	//----- nvinfo : EIATTR_KPARAM_INFO
	.align		4
.L_9:
        /*0018*/ 	.byte	0x04, 0x17
        /*001a*/ 	.short	(.L_11 - .L_10)
.L_10:
        /*001c*/ 	.word	0x00000000
        /*0020*/ 	.short	0x0000
        /*0022*/ 	.short	0x0000
        /*0024*/ 	.byte	0x00, 0xf5, 0x21, 0x00


	//----- nvinfo : EIATTR_SPARSE_MMA_MASK
	.align		4
.L_11:
        /*0028*/ 	.byte	0x03, 0x50
        /*002a*/ 	.short	0x0000


	//----- nvinfo : EIATTR_MAXREG_COUNT
	.align		4
        /*002c*/ 	.byte	0x03, 0x1b
        /*002e*/ 	.short	0x00ff


	//----- nvinfo : EIATTR_NUM_BARRIERS
	.align		4
        /*0030*/ 	.byte	0x02, 0x4c
        /*0032*/ 	.byte	0x01
	.zero		1


	//----- nvinfo : EIATTR_MERCURY_ISA_VERSION
	.align		4
        /*0034*/ 	.byte	0x03, 0x5f
        /*0036*/ 	.short	0x0101


	//----- nvinfo : EIATTR_VRC_CTA_INIT_COUNT
	.align		4
        /*0038*/ 	.byte	0x02, 0x4a
	.zero		1
	.zero		1


	//----- nvinfo : EIATTR_EXIT_INSTR_OFFSETS
	.align		4
        /*003c*/ 	.byte	0x04, 0x1c
        /*003e*/ 	.short	(.L_13 - .L_12)


	//   ....[0]....
.L_12:
        /*0040*/ 	.word	0x00000340


	//----- nvinfo : EIATTR_CRS_STACK_SIZE
	.align		4
.L_13:
        /*0044*/ 	.byte	0x04, 0x1e
        /*0046*/ 	.short	(.L_15 - .L_14)
.L_14:
        /*0048*/ 	.word	0x00000000


	//----- nvinfo : EIATTR_CBANK_PARAM_SIZE
	.align		4
.L_15:
        /*004c*/ 	.byte	0x03, 0x19
        /*004e*/ 	.short	0x0010


	//----- nvinfo : EIATTR_PARAM_CBANK
	.align		4
        /*0050*/ 	.byte	0x04, 0x0a
        /*0052*/ 	.short	(.L_17 - .L_16)
	.align		4
.L_16:
        /*0054*/ 	.word	index@(.nv.constant0._Z10stencil_1dPKiPi)
        /*0058*/ 	.short	0x0380
        /*005a*/ 	.short	0x0010


	//----- nvinfo : EIATTR_SW_WAR
	.align		4
.L_17:
        /*005c*/ 	.byte	0x04, 0x36
        /*005e*/ 	.short	(.L_19 - .L_18)
.L_18:
        /*0060*/ 	.word	0x00000008
.L_19:


//--------------------- .nv.callgraph             --------------------------
	.section	.nv.callgraph,"",@"SHT_CUDA_CALLGRAPH"
	.align	4
	.sectionentsize	8
	.align		4
        /*0000*/ 	.word	0x00000000
	.align		4
        /*0004*/ 	.word	0xffffffff
	.align		4
        /*0008*/ 	.word	0x00000000
	.align		4
        /*000c*/ 	.word	0xfffffffe
	.align		4
        /*0010*/ 	.word	0x00000000
	.align		4
        /*0014*/ 	.word	0xfffffffd
	.align		4
        /*0018*/ 	.word	0x00000000
	.align		4
        /*001c*/ 	.word	0xfffffffc


//--------------------- .text._Z10stencil_1dPKiPi --------------------------
	.section	.text._Z10stencil_1dPKiPi,"ax",@progbits
	.align	128
        .global         _Z10stencil_1dPKiPi
        .type           _Z10stencil_1dPKiPi,@function
        .size           _Z10stencil_1dPKiPi,(.L_x_3 - _Z10stencil_1dPKiPi)
        .other          _Z10stencil_1dPKiPi,@"STO_CUDA_ENTRY STV_DEFAULT"
_Z10stencil_1dPKiPi:
.text._Z10stencil_1dPKiPi:
[----:B------:R-:W-:Y:S01]  /*0000*/  LDC R1, c[0x0][0x37c] ;  /* 0x0000df00ff017b82 */ /* 0x000fe20000000800 */
[----:B------:R-:W0:Y:S07]  /*0010*/  S2R R4, SR_TID.X ;  /* 0x0000000000047919 */ /* 0x000e2e0000002100 */
[----:B------:R-:W0:Y:S01]  /*0020*/  S2UR UR4, SR_CTAID.X ;  /* 0x00000000000479c3 */ /* 0x000e220000002500 */
[----:B------:R-:W1:Y:S07]  /*0030*/  LDCU.64 UR6, c[0x0][0x358] ;  /* 0x00006b00ff0677ac */ /* 0x000e6e0008000a00 */
[----:B------:R-:W0:Y:S08]  /*0040*/  LDC R5, c[0x0][0x360] ;  /* 0x0000d800ff057b82 */ /* 0x000e300000000800 */
[----:B------:R-:W2:Y:S01]  /*0050*/  LDC.64 R6, c[0x0][0x380] ;  /* 0x0000e000ff067b82 */ /* 0x000ea20000000a00 */
[----:B0-----:R-:W-:-:S04]  /*0060*/  IMAD R5, R5, UR4, R4 ;  /* 0x0000000405057c24 */ /* 0x001fc8000f8e0204 */
[----:B--2---:R-:W-:-:S05]  /*0070*/  IMAD.WIDE R2, R5, 0x4, R6 ;  /* 0x0000000405027825 */ /* 0x004fca00078e0206 */
[----:B-1----:R-:W2:Y:S01]  /*0080*/  LDG.E.CONSTANT R0, desc[UR6][R2.64] ;  /* 0x0000000602007981 */ /* 0x002ea2000c1e9900 */
[----:B------:R-:W0:Y:S01]  /*0090*/  S2UR UR5, SR_CgaCtaId ;  /* 0x00000000000579c3 */ /* 0x000e220000008800 */
[----:B------:R-:W-:Y:S01]  /*00a0*/  UMOV UR4, 0x400 ;  /* 0x0000040000047882 */ /* 0x000fe20000000000 */
[----:B------:R-:W-:Y:S01]  /*00b0*/  ISETP.GT.U32.AND P0, PT, R4, 0x6, PT ;  /* 0x000000060400780c */ /* 0x000fe20003f04070 */
[----:B------:R-:W-:Y:S01]  /*00c0*/  BSSY.RECONVERGENT B0, `(.L_x_0) ;  /* 0x000000d000007945 */ /* 0x000fe20003800200 */
[----:B0-----:R-:W-:-:S06]  /*00d0*/  ULEA UR4, UR5, UR4, 0x18 ;  /* 0x0000000405047291 */ /* 0x001fcc000f8ec0ff */
[----:B------:R-:W-:-:S05]  /*00e0*/  LEA R9, R4, UR4, 0x2 ;  /* 0x0000000404097c11 */ /* 0x000fca000f8e10ff */
[----:B--2---:R0:W-:Y:S01]  /*00f0*/  STS [R9+0x1c], R0 ;  /* 0x00001c0009007388 */ /* 0x0041e20000000800 */
[----:B------:R-:W-:Y:S05]  /*0100*/  @P0 BRA `(.L_x_1) ;  /* 0x0000000000200947 */ /* 0x000fea0003800000 */
[C---:B------:R-:W-:Y:S01]  /*0110*/  ISETP.GE.AND P0, PT, R5.reuse, 0x7, PT ;  /* 0x000000070500780c */ /* 0x040fe20003f06270 */
[----:B0-----:R-:W-:Y:S01]  /*0120*/  IMAD.MOV.U32 R0, RZ, RZ, RZ ;  /* 0x000000ffff007224 */ /* 0x001fe200078e00ff */
[----:B------:R-:W2:Y:S11]  /*0130*/  LDG.E.CONSTANT R2, desc[UR6][R2.64+0x400] ;  /* 0x0004000602027981 */ /* 0x000eb6000c1e9900 */
[----:B------:R-:W-:-:S04]  /*0140*/  @P0 VIADD R11, R5, 0xfffffff9 ;  /* 0xfffffff9050b0836 */ /* 0x000fc80000000000 */
[----:B------:R-:W-:-:S05]  /*0150*/  @P0 IMAD.WIDE.U32 R6, R11, 0x4, R6 ;  /* 0x000000040b060825 */ /* 0x000fca00078e0006 */
[----:B------:R-:W3:Y:S04]  /*0160*/  @P0 LDG.E.CONSTANT R0, desc[UR6][R6.64] ;  /* 0x0000000606000981 */ /* 0x000ee8000c1e9900 */
[----:B--2---:R1:W-:Y:S04]  /*0170*/  STS [R9+0x41c], R2 ;  /* 0x00041c0209007388 */ /* 0x0043e80000000800 */
[----:B---3--:R1:W-:Y:S02]  /*0180*/  STS [R9], R0 ;  /* 0x0000000009007388 */ /* 0x0083e40000000800 */
.L_x_1:
[----:B------:R-:W-:Y:S05]  /*0190*/  BSYNC.RECONVERGENT B0 ;  /* 0x0000000000007941 */ /* 0x000fea0003800200 */
.L_x_0:
[----:B------:R-:W-:Y:S08]  /*01a0*/  BAR.SYNC.DEFER_BLOCKING 0x0 ;  /* 0x0000000000007b1d */ /* 0x000ff00000010000 */
[----:B-1----:R-:W1:Y:S01]  /*01b0*/  LDC.64 R2, c[0x0][0x388] ;  /* 0x0000e200ff027b82 */ /* 0x002e620000000a00 */
[----:B0-----:R-:W-:Y:S04]  /*01c0*/  LDS R0, [R9] ;  /* 0x0000000009007984 */ /* 0x001fe80000000800 */
[----:B------:R-:W-:Y:S01]  /*01d0*/  LDS R7, [R9+0x4] ;  /* 0x0000040009077984 */ /* 0x000fe20000000800 */
[----:B-1----:R-:W-:-:S03]  /*01e0*/  IMAD.WIDE R2, R5, 0x4, R2 ;  /* 0x0000000405027825 */ /* 0x002fc600078e0202 */
[----:B------:R-:W0:Y:S04]  /*01f0*/  LDS R4, [R9+0x8] ;  /* 0x0000080009047984 */ /* 0x000e280000000800 */
[----:B------:R-:W-:Y:S04]  /*0200*/  LDS R11, [R9+0xc] ;  /* 0x00000c00090b7984 */ /* 0x000fe80000000800 */
[----:B------:R-:W1:Y:S04]  /*0210*/  LDS R6, [R9+0x10] ;  /* 0x0000100009067984 */ /* 0x000e680000000800 */
[----:B------:R-:W-:Y:S04]  /*0220*/  LDS R13, [R9+0x14] ;  /* 0x00001400090d7984 */ /* 0x000fe80000000800 */
[----:B------:R-:W2:Y:S04]  /*0230*/  LDS R8, [R9+0x18] ;  /* 0x0000180009087984 */ /* 0x000ea80000000800 */
[----:B------:R-:W-:Y:S04]  /*0240*/  LDS R15, [R9+0x1c] ;  /* 0x00001c00090f7984 */ /* 0x000fe80000000800 */
[----:B------:R-:W3:Y:S04]  /*0250*/  LDS R10, [R9+0x20] ;  /* 0x00002000090a7984 */ /* 0x000ee80000000800 */
[----:B------:R-:W-:Y:S04]  /*0260*/  LDS R17, [R9+0x24] ;  /* 0x0000240009117984 */ /* 0x000fe80000000800 */
[----:B------:R-:W4:Y:S04]  /*0270*/  LDS R12, [R9+0x28] ;  /* 0x00002800090c7984 */ /* 0x000f280000000800 */
[----:B------:R-:W-:Y:S04]  /*0280*/  LDS R19, [R9+0x2c] ;  /* 0x00002c0009137984 */ /* 0x000fe80000000800 */
[----:B------:R-:W5:Y:S01]  /*0290*/  LDS R14, [R9+0x30] ;  /* 0x00003000090e7984 */ /* 0x000f620000000800 */
[----:B0-----:R-:W-:-:S03]  /*02a0*/  IADD3 R0, PT, PT, R4, R7, R0 ;  /* 0x0000000704007210 */ /* 0x001fc60007ffe000 */
[----:B------:R-:W-:Y:S04]  /*02b0*/  LDS R21, [R9+0x34] ;  /* 0x0000340009157984 */ /* 0x000fe80000000800 */
[----:B------:R-:W0:Y:S01]  /*02c0*/  LDS R16, [R9+0x38] ;  /* 0x0000380009107984 */ /* 0x000e220000000800 */
[----:B-1----:R-:W-:-:S04]  /*02d0*/  IADD3 R0, PT, PT, R6, R11, R0 ;  /* 0x0000000b06007210 */ /* 0x002fc80007ffe000 */
[----:B--2---:R-:W-:-:S04]  /*02e0*/  IADD3 R0, PT, PT, R8, R13, R0 ;  /* 0x0000000d08007210 */ /* 0x004fc80007ffe000 */
[----:B---3--:R-:W-:-:S04]  /*02f0*/  IADD3 R0, PT, PT, R10, R15, R0 ;  /* 0x0000000f0a007210 */ /* 0x008fc80007ffe000 */
[----:B----4-:R-:W-:-:S04]  /*0300*/  IADD3 R0, PT, PT, R12, R17, R0 ;  /* 0x000000110c007210 */ /* 0x010fc80007ffe000 */
[----:B-----5:R-:W-:-:S04]  /*0310*/  IADD3 R0, PT, PT, R14, R19, R0 ;  /* 0x000000130e007210 */ /* 0x020fc80007ffe000 */
[----:B0-----:R-:W-:-:S05]  /*0320*/  IADD3 R21, PT, PT, R16, R21, R0 ;  /* 0x0000001510157210 */ /* 0x001fca0007ffe000 */
[----:B------:R-:W-:Y:S01]  /*0330*/  STG.E desc[UR6][R2.64], R21 ;  /* 0x0000001502007986 */ /* 0x000fe2000c101906 */
[----:B------:R-:W-:Y:S05]  /*0340*/  EXIT ;  /* 0x000000000000794d */ /* 0x000fea0003800000 */
.L_x_2:
[----:B------:R-:W-:-:S00]  /*0350*/  BRA `(.L_x_2) ;  /* 0xfffffffc00fc7947 */ /* 0x000fc0000383ffff */
[----:B------:R-:W-:-:S00]  /*0360*/  NOP ;  /* 0x0000000000007918 */ /* 0x000fc00000000000 */
        /* <DEDUP_REMOVED lines=9> */
.L_x_3:


//--------------------- .nv.shared._Z10stencil_1dPKiPi --------------------------
	.section	.nv.shared._Z10stencil_1dPKiPi,"aw",@nobits
	.sectionflags	@""
	.align	4
.nv.shared._Z10stencil_1dPKiPi:
	.zero		2104


//--------------------- .nv.shared.reserved.0     --------------------------
	.section	.nv.shared.reserved.0,"aw",@nobits
	.weak		__nv_reservedSMEM_offset_0_alias
	.size		__nv_reservedSMEM_offset_0_alias, 0, 64
	.other		__nv_reservedSMEM_offset_0_alias,@"STO_CUDA_RESERVED_SHARED STV_DEFAULT"
__nv_reservedSMEM_offset_0_alias:
	.zero		0
	.zero		64


//--------------------- .nv.constant0._Z10stencil_1dPKiPi --------------------------
	.section	.nv.constant0._Z10stencil_1dPKiPi,"a",@progbits
	.sectionflags	@""
	.align	4
.nv.constant0._Z10stencil_1dPKiPi:
	.zero		912


//--------------------- SYMBOLS --------------------------

	.type		.nv.reservedSmem.offset0,@object
	.size		.nv.reservedSmem.offset0,0x4
	.type		.nv.reservedSmem.cap,@object
	.size		.nv.reservedSmem.cap,0x4
